//
// Generated by NVIDIA NVVM Compiler
//
// Compiler Build ID: CL-36424714
// Cuda compilation tools, release 13.0, V13.0.88
// Based on NVVM 20.0.0
//

.version 9.0
.target sm_100
.address_size 64

	// .globl	_Z11test_kernelPi
.extern .func  (.param .b32 func_retval0) vprintf
(
	.param .b64 vprintf_param_0,
	.param .b64 vprintf_param_1
)
;
.global .align 1 .b8 $str[18] = {116, 101, 115, 116, 32, 102, 114, 111, 109, 32, 107, 101, 114, 110, 101, 108, 10};

.visible .entry _Z11test_kernelPi(
	.param .u64 .ptr .align 1 _Z11test_kernelPi_param_0
)
{
	.reg .b32 	%r<4>;
	.reg .b64 	%rd<5>;

	ld.param.u64 	%rd1, [_Z11test_kernelPi_param_0];
	cvta.to.global.u64 	%rd2, %rd1;
	mov.u64 	%rd3, $str;
	cvta.global.u64 	%rd4, %rd3;
	{ // callseq 0, 0
	.param .b64 param0;
	st.param.b64 	[param0], %rd4;
	.param .b64 param1;
	st.param.b64 	[param1], 0;
	.param .b32 retval0;
	call.uni (retval0), 
	vprintf, 
	(
	param0, 
	param1
	);
	ld.param.b32 	%r1, [retval0];
	} // callseq 0
	mov.b32 	%r3, 4;
	st.global.u32 	[%rd2], %r3;
	ret;

}


// ===== COMPILED SASS (sm_100) =====

	.target	sm_100

	.elftype	@"ET_EXEC"


//--------------------- .note.nv.tkinfo           --------------------------
	.section	.note.nv.tkinfo,"",@"SHT_NOTE"
	.sectionflags	@"SHF_NOTE_NV_TKINFO"
	.tkinfo
        /*0018*/ 	.word	0x00000002
        /*0030*/ 	.string	""
        /*0030*/ 	.string	"ptxas"
        /*0030*/ 	.string	"Cuda compilation tools, release 13.0, V13.0.88"
        /*0030*/ 	.string	"Build cuda_13.0.r13.0/compiler.36424714_0"
        /*0030*/ 	.string	"-arch sm_100 -m 64 "



//--------------------- .note.nv.cuinfo           --------------------------
	.section	.note.nv.cuinfo,"",@"SHT_NOTE"
	.sectionflags	@"SHF_NOTE_NV_CUINFO"
        /*0018*/ 	.short	0x0002
        /*001a*/ 	.short	0x0064
        /*001c*/ 	.short	0x0082
	.zero		2


//--------------------- .nv.info                  --------------------------
	.section	.nv.info,"",@"SHT_CUDA_INFO"
	.align	4


	//----- nvinfo : EIATTR_REGCOUNT
	.align		4
        /*0000*/ 	.byte	0x04, 0x2f
        /*0002*/ 	.short	(.L_2 - .L_1)
	.align		4
.L_1:
        /*0004*/ 	.word	index@(_Z11test_kernelPi)
        /*0008*/ 	.word	0x00000018


	//----- nvinfo : EIATTR_FRAME_SIZE
	.align		4
.L_2:
        /*000c*/ 	.byte	0x04, 0x11
        /*000e*/ 	.short	(.L_4 - .L_3)
	.align		4
.L_3:
        /*0010*/ 	.word	index@(_Z11test_kernelPi)
        /*0014*/ 	.word	0x00000000


	//----- nvinfo : EIATTR_MIN_STACK_SIZE
	.align		4
.L_4:
        /*0018*/ 	.byte	0x04, 0x12
        /*001a*/ 	.short	(.L_6 - .L_5)
	.align		4
.L_5:
        /*001c*/ 	.word	index@(_Z11test_kernelPi)
        /*0020*/ 	.word	0x00000000
.L_6:


//--------------------- .nv.compat                --------------------------
	.section	.nv.compat,"",@"SHT_CUDA_COMPAT_INFO"
	.align	4
        /*0000*/ 	.byte	0x02, 0x09, 0x00, 0x00, 0x02, 0x02, 0x01, 0x00, 0x02, 0x05, 0x05, 0x00, 0x03, 0x07, 0x01, 0x01
        /*0010*/ 	.byte	0x02, 0x03, 0x00, 0x00, 0x02, 0x06, 0x01, 0x00, 0x04, 0x0b, 0x08, 0x00, 0x09, 0x00, 0x00, 0x00
        /*0020*/ 	.byte	0x00, 0x00, 0x00, 0x00


//--------------------- .nv.info._Z11test_kernelPi --------------------------
	.section	.nv.info._Z11test_kernelPi,"",@"SHT_CUDA_INFO"
	.sectionflags	@""
	.align	4


	//----- nvinfo : EIATTR_CUDA_API_VERSION
	.align		4
        /*0000*/ 	.byte	0x04, 0x37
        /*0002*/ 	.short	(.L_8 - .L_7)
.L_7:
        /*0004*/ 	.word	0x00000082


	//----- nvinfo : EIATTR_KPARAM_INFO
	.align		4
.L_8:
        /*0008*/ 	.byte	0x04, 0x17
        /*000a*/ 	.short	(.L_10 - .L_9)
.L_9:
        /*000c*/ 	.word	0x00000000
        /*0010*/ 	.short	0x0000
        /*0012*/ 	.short	0x0000
        /*0014*/ 	.byte	0x00, 0xf5, 0x21, 0x00


	//----- nvinfo : EIATTR_SPARSE_MMA_MASK
	.align		4
.L_10:
        /*0018*/ 	.byte	0x03, 0x50
        /*001a*/ 	.short	0x0000


	//----- nvinfo : EIATTR_MAXREG_COUNT
	.align		4
        /*001c*/ 	.byte	0x03, 0x1b
        /*001e*/ 	.short	0x00ff


	//----- nvinfo : EIATTR_EXTERNS
	.align		4
        /*0020*/ 	.byte	0x04, 0x0f
        /*0022*/ 	.short	(.L_12 - .L_11)


	//   ....[0]....
	.align		4
.L_11:
        /*0024*/ 	.word	index@(vprintf)


	//----- nvinfo : EIATTR_MERCURY_ISA_VERSION
	.align		4
.L_12:
        /*0028*/ 	.byte	0x03, 0x5f
        /*002a*/ 	.short	0x0101


	//----- nvinfo : EIATTR_VRC_CTA_INIT_COUNT
	.align		4
        /*002c*/ 	.byte	0x02, 0x4a
	.zero		1
	.zero		1


	//----- nvinfo : EIATTR_SYSCALL_OFFSETS
	.align		4
        /*0030*/ 	.byte	0x04, 0x46
        /*0032*/ 	.short	(.L_14 - .L_13)


	//   ....[0]....
.L_13:
        /*0034*/ 	.word	0x00000090


	//----- nvinfo : EIATTR_EXIT_INSTR_OFFSETS
	.align		4
.L_14:
        /*0038*/ 	.byte	0x04, 0x1c
        /*003a*/ 	.short	(.L_16 - .L_15)


	//   ....[0]....
.L_15:
        /*003c*/ 	.word	0x000000d0


	//----- nvinfo : EIATTR_CBANK_PARAM_SIZE
	.align		4
.L_16:
        /*0040*/ 	.byte	0x03, 0x19
        /*0042*/ 	.short	0x0008


	//----- nvinfo : EIATTR_PARAM_CBANK
	.align		4
        /*0044*/ 	.byte	0x04, 0x0a
        /*0046*/ 	.short	(.L_18 - .L_17)
	.align		4
.L_17:
        /*0048*/ 	.word	index@(.nv.constant0._Z11test_kernelPi)
        /*004c*/ 	.short	0x0380
        /*004e*/ 	.short	0x0008


	//----- nvinfo : EIATTR_SW_WAR
	.align		4
.L_18:
        /*0050*/ 	.byte	0x04, 0x36
        /*0052*/ 	.short	(.L_20 - .L_19)
.L_19:
        /*0054*/ 	.word	0x00000008
.L_20:


//--------------------- .nv.callgraph             --------------------------
	.section	.nv.callgraph,"",@"SHT_CUDA_CALLGRAPH"
	.align	4
	.sectionentsize	8
	.align		4
        /*0000*/ 	.word	0x00000000
	.align		4
        /*0004*/ 	.word	0xffffffff
	.align		4
        /*0008*/ 	.word	index@(_Z11test_kernelPi)
	.align		4
        /*000c*/ 	.word	index@(vprintf)
	.align		4
        /*0010*/ 	.word	0x00000000
	.align		4
        /*0014*/ 	.word	0xfffffffe
	.align		4
        /*0018*/ 	.word	0x00000000
	.align		4
        /*001c*/ 	.word	0xfffffffd
	.align		4
        /*0020*/ 	.word	0x00000000
	.align		4
        /*0024*/ 	.word	0xfffffffc


//--------------------- .nv.constant4             --------------------------
	.section	.nv.constant4,"a",@progbits
	.align	8
	.align		8
.nv.constant4:
        /*0000*/ 	.dword	vprintf
	.align		8
        /*0008*/ 	.dword	$str


//--------------------- .text._Z11test_kernelPi   --------------------------
	.section	.text._Z11test_kernelPi,"ax",@progbits
	.align	128
        .global         _Z11test_kernelPi
        .type           _Z11test_kernelPi,@function
        .size           _Z11test_kernelPi,(.L_x_2 - _Z11test_kernelPi)
        .other          _Z11test_kernelPi,@"STO_CUDA_ENTRY STV_DEFAULT"
_Z11test_kernelPi:
.text._Z11test_kernelPi:
[----:B------:R-:W0:Y:S01]  /*0000*/  LDC R1, c[0x0][0x37c] ;  /* 0x0000df00ff017b82 */ /* 0x000e220000000800 */
[----:B------:R-:W-:Y:S01]  /*0010*/  MOV R0, 0x0 ;  /* 0x0000000000007802 */ /* 0x000fe20000000f00 */
[----:B------:R-:W1:Y:S01]  /*0020*/  LDCU.64 UR4, c[0x4][0x8] ;  /* 0x01000100ff0477ac */ /* 0x000e620008000a00 */
[----:B------:R-:W-:-:S05]  /*0030*/  CS2R R6, SRZ ;  /* 0x0000000000067805 */ /* 0x000fca000001ff00 */
[----:B------:R2:W3:Y:S01]  /*0040*/  LDC.64 R2, c[0x4][R0] ;  /* 0x0100000000027b82 */ /* 0x0004e20000000a00 */
[----:B------:R-:W4:Y:S01]  /*0050*/  LDCU.64 UR36, c[0x0][0x358] ;  /* 0x00006b00ff2477ac */ /* 0x000f220008000a00 */
[----:B-1----:R-:W-:Y:S02]  /*0060*/  IMAD.U32 R4, RZ, RZ, UR4 ;  /* 0x00000004ff047e24 */ /* 0x002fe4000f8e00ff */
[----:B--2---:R-:W-:-:S07]  /*0070*/  IMAD.U32 R5, RZ, RZ, UR5 ;  /* 0x00000005ff057e24 */ /* 0x004fce000f8e00ff */
[----:B------:R-:W-:-:S07]  /*0080*/  LEPC R20, `(.L_x_0) ;  /* 0x000000001014794e */ /* 0x000fce0000000000 */
[----:B0--34-:R-:W-:Y:S05]  /*0090*/  CALL.ABS.NOINC R2 ;  /* 0x0000000002007343 */ /* 0x019fea0003c00000 */
.L_x_0:
[----:B------:R-:W0:Y:S01]  /*00a0*/  LDC.64 R2, c[0x0][0x380] ;  /* 0x0000e000ff027b82 */ /* 0x000e220000000a00 */
[----:B------:R-:W-:-:S05]  /*00b0*/  IMAD.MOV.U32 R5, RZ, RZ, 0x4 ;  /* 0x00000004ff057424 */ /* 0x000fca00078e00ff */
[----:B0-----:R-:W-:Y:S01]  /*00c0*/  STG.E desc[UR36][R2.64], R5 ;  /* 0x0000000502007986 */ /* 0x001fe2000c101924 */
[----:B------:R-:W-:Y:S05]  /*00d0*/  EXIT ;  /* 0x000000000000794d */ /* 0x000fea0003800000 */
.L_x_1:
[----:B------:R-:W-:-:S00]  /*00e0*/  BRA `(.L_x_1) ;  /* 0xfffffffc00fc7947 */ /* 0x000fc0000383ffff */
[----:B------:R-:W-:-:S00]  /*00f0*/  NOP ;  /* 0x0000000000007918 */ /* 0x000fc00000000000 */
        /* <DEDUP_REMOVED lines=8> */
.L_x_2:


//--------------------- .nv.global.init           --------------------------
	.section	.nv.global.init,"aw",@progbits
.nv.global.init:
	.type		$str,@object
	.size		$str,(.L_0 - $str)
$str:
        /*0000*/ 	.byte	0x74, 0x65, 0x73, 0x74, 0x20, 0x66, 0x72, 0x6f, 0x6d, 0x20, 0x6b, 0x65, 0x72, 0x6e, 0x65, 0x6c
        /*0010*/ 	.byte	0x0a, 0x00
.L_0:


//--------------------- .nv.shared.reserved.0     --------------------------
	.section	.nv.shared.reserved.0,"aw",@nobits
	.weak		__nv_reservedSMEM_offset_0_alias
	.size		__nv_reservedSMEM_offset_0_alias, 0, 64
	.other		__nv_reservedSMEM_offset_0_alias,@"STO_CUDA_RESERVED_SHARED STV_DEFAULT"
__nv_reservedSMEM_offset_0_alias:
	.zero		0
	.zero		64


//--------------------- .nv.constant0._Z11test_kernelPi --------------------------
	.section	.nv.constant0._Z11test_kernelPi,"a",@progbits
	.sectionflags	@""
	.align	4
.nv.constant0._Z11test_kernelPi:
	.zero		904


//--------------------- SYMBOLS --------------------------

	.type		.nv.reservedSmem.offset0,@object
	.size		.nv.reservedSmem.offset0,0x4
	.type		vprintf,@function
